//
// Generated by NVIDIA NVVM Compiler
//
// Compiler Build ID: CL-36424714
// Cuda compilation tools, release 13.0, V13.0.88
// Based on NVVM 20.0.0
//

.version 9.0
.target sm_100
.address_size 64

	// .globl	_Z14matrixMultiplyPKfS0_Pfiii

.visible .entry _Z14matrixMultiplyPKfS0_Pfiii(
	.param .u64 .ptr .align 1 _Z14matrixMultiplyPKfS0_Pfiii_param_0,
	.param .u64 .ptr .align 1 _Z14matrixMultiplyPKfS0_Pfiii_param_1,
	.param .u64 .ptr .align 1 _Z14matrixMultiplyPKfS0_Pfiii_param_2,
	.param .u32 _Z14matrixMultiplyPKfS0_Pfiii_param_3,
	.param .u32 _Z14matrixMultiplyPKfS0_Pfiii_param_4,
	.param .u32 _Z14matrixMultiplyPKfS0_Pfiii_param_5
)
{
	.reg .pred 	%p<13>;
	.reg .b32 	%r<41>;
	.reg .b32 	%f<68>;
	.reg .b64 	%rd<53>;

	ld.param.u64 	%rd7, [_Z14matrixMultiplyPKfS0_Pfiii_param_0];
	ld.param.u64 	%rd8, [_Z14matrixMultiplyPKfS0_Pfiii_param_1];
	ld.param.u64 	%rd6, [_Z14matrixMultiplyPKfS0_Pfiii_param_2];
	ld.param.u32 	%r20, [_Z14matrixMultiplyPKfS0_Pfiii_param_3];
	ld.param.u32 	%r18, [_Z14matrixMultiplyPKfS0_Pfiii_param_4];
	ld.param.u32 	%r19, [_Z14matrixMultiplyPKfS0_Pfiii_param_5];
	cvta.to.global.u64 	%rd1, %rd8;
	cvta.to.global.u64 	%rd2, %rd7;
	mov.u32 	%r21, %ctaid.y;
	mov.u32 	%r22, %ntid.y;
	mov.u32 	%r23, %tid.y;
	mad.lo.s32 	%r1, %r21, %r22, %r23;
	mov.u32 	%r24, %ctaid.x;
	mov.u32 	%r25, %ntid.x;
	mov.u32 	%r26, %tid.x;
	mad.lo.s32 	%r2, %r24, %r25, %r26;
	setp.ge.s32 	%p1, %r1, %r20;
	setp.ge.s32 	%p2, %r2, %r18;
	or.pred  	%p3, %p1, %p2;
	@%p3 bra 	$L__BB0_14;
	setp.lt.s32 	%p4, %r19, 1;
	mov.f32 	%f67, 0f00000000;
	@%p4 bra 	$L__BB0_13;
	mul.lo.s32 	%r3, %r19, %r1;
	and.b32  	%r4, %r19, 7;
	setp.lt.u32 	%p5, %r19, 8;
	mov.f32 	%f67, 0f00000000;
	mov.b32 	%r39, 0;
	@%p5 bra 	$L__BB0_5;
	and.b32  	%r39, %r19, 2147483640;
	neg.s32 	%r37, %r39;
	shl.b32 	%r7, %r18, 3;
	mul.wide.u32 	%rd9, %r3, 4;
	add.s64 	%rd10, %rd9, %rd2;
	add.s64 	%rd52, %rd10, 16;
	mov.f32 	%f67, 0f00000000;
	mul.wide.s32 	%rd13, %r18, 4;
	mov.u32 	%r36, %r2;
$L__BB0_4:
	.pragma "nounroll";
	ld.global.f32 	%f17, [%rd52+-16];
	mul.wide.s32 	%rd11, %r36, 4;
	add.s64 	%rd12, %rd1, %rd11;
	ld.global.f32 	%f18, [%rd12];
	fma.rn.f32 	%f19, %f17, %f18, %f67;
	ld.global.f32 	%f20, [%rd52+-12];
	add.s64 	%rd14, %rd12, %rd13;
	ld.global.f32 	%f21, [%rd14];
	fma.rn.f32 	%f22, %f20, %f21, %f19;
	ld.global.f32 	%f23, [%rd52+-8];
	add.s64 	%rd15, %rd14, %rd13;
	ld.global.f32 	%f24, [%rd15];
	fma.rn.f32 	%f25, %f23, %f24, %f22;
	ld.global.f32 	%f26, [%rd52+-4];
	add.s64 	%rd16, %rd15, %rd13;
	ld.global.f32 	%f27, [%rd16];
	fma.rn.f32 	%f28, %f26, %f27, %f25;
	ld.global.f32 	%f29, [%rd52];
	add.s64 	%rd17, %rd16, %rd13;
	ld.global.f32 	%f30, [%rd17];
	fma.rn.f32 	%f31, %f29, %f30, %f28;
	ld.global.f32 	%f32, [%rd52+4];
	add.s64 	%rd18, %rd17, %rd13;
	ld.global.f32 	%f33, [%rd18];
	fma.rn.f32 	%f34, %f32, %f33, %f31;
	ld.global.f32 	%f35, [%rd52+8];
	add.s64 	%rd19, %rd18, %rd13;
	ld.global.f32 	%f36, [%rd19];
	fma.rn.f32 	%f37, %f35, %f36, %f34;
	ld.global.f32 	%f38, [%rd52+12];
	add.s64 	%rd20, %rd19, %rd13;
	ld.global.f32 	%f39, [%rd20];
	fma.rn.f32 	%f67, %f38, %f39, %f37;
	add.s32 	%r37, %r37, 8;
	add.s32 	%r36, %r36, %r7;
	add.s64 	%rd52, %rd52, 32;
	setp.ne.s32 	%p6, %r37, 0;
	@%p6 bra 	$L__BB0_4;
$L__BB0_5:
	setp.eq.s32 	%p7, %r4, 0;
	@%p7 bra 	$L__BB0_13;
	and.b32  	%r13, %r19, 3;
	setp.lt.u32 	%p8, %r4, 4;
	@%p8 bra 	$L__BB0_8;
	add.s32 	%r28, %r39, %r3;
	mul.wide.u32 	%rd21, %r28, 4;
	add.s64 	%rd22, %rd2, %rd21;
	ld.global.f32 	%f41, [%rd22];
	mad.lo.s32 	%r29, %r39, %r18, %r2;
	mul.wide.s32 	%rd23, %r29, 4;
	add.s64 	%rd24, %rd1, %rd23;
	ld.global.f32 	%f42, [%rd24];
	fma.rn.f32 	%f43, %f41, %f42, %f67;
	cvt.u64.u32 	%rd25, %r3;
	cvt.u64.u32 	%rd26, %r39;
	add.s64 	%rd27, %rd26, %rd25;
	shl.b64 	%rd28, %rd27, 2;
	add.s64 	%rd29, %rd2, %rd28;
	ld.global.f32 	%f44, [%rd29+4];
	mul.wide.s32 	%rd30, %r18, 4;
	add.s64 	%rd31, %rd24, %rd30;
	ld.global.f32 	%f45, [%rd31];
	fma.rn.f32 	%f46, %f44, %f45, %f43;
	ld.global.f32 	%f47, [%rd29+8];
	add.s64 	%rd32, %rd31, %rd30;
	ld.global.f32 	%f48, [%rd32];
	fma.rn.f32 	%f49, %f47, %f48, %f46;
	ld.global.f32 	%f50, [%rd29+12];
	add.s64 	%rd33, %rd32, %rd30;
	ld.global.f32 	%f51, [%rd33];
	fma.rn.f32 	%f67, %f50, %f51, %f49;
	add.s32 	%r39, %r39, 4;
$L__BB0_8:
	setp.eq.s32 	%p9, %r13, 0;
	@%p9 bra 	$L__BB0_13;
	setp.eq.s32 	%p10, %r13, 1;
	@%p10 bra 	$L__BB0_11;
	add.s32 	%r30, %r39, %r3;
	mul.wide.u32 	%rd34, %r30, 4;
	add.s64 	%rd35, %rd2, %rd34;
	ld.global.f32 	%f53, [%rd35];
	mad.lo.s32 	%r31, %r39, %r18, %r2;
	mul.wide.s32 	%rd36, %r31, 4;
	add.s64 	%rd37, %rd1, %rd36;
	ld.global.f32 	%f54, [%rd37];
	fma.rn.f32 	%f55, %f53, %f54, %f67;
	cvt.u64.u32 	%rd38, %r3;
	cvt.u64.u32 	%rd39, %r39;
	add.s64 	%rd40, %rd39, %rd38;
	shl.b64 	%rd41, %rd40, 2;
	add.s64 	%rd42, %rd2, %rd41;
	ld.global.f32 	%f56, [%rd42+4];
	mul.wide.s32 	%rd43, %r18, 4;
	add.s64 	%rd44, %rd37, %rd43;
	ld.global.f32 	%f57, [%rd44];
	fma.rn.f32 	%f67, %f56, %f57, %f55;
	add.s32 	%r39, %r39, 2;
$L__BB0_11:
	and.b32  	%r32, %r19, 1;
	setp.eq.b32 	%p11, %r32, 1;
	not.pred 	%p12, %p11;
	@%p12 bra 	$L__BB0_13;
	add.s32 	%r33, %r39, %r3;
	mul.wide.u32 	%rd45, %r33, 4;
	add.s64 	%rd46, %rd2, %rd45;
	ld.global.f32 	%f58, [%rd46];
	mad.lo.s32 	%r34, %r39, %r18, %r2;
	mul.wide.s32 	%rd47, %r34, 4;
	add.s64 	%rd48, %rd1, %rd47;
	ld.global.f32 	%f59, [%rd48];
	fma.rn.f32 	%f67, %f58, %f59, %f67;
$L__BB0_13:
	mad.lo.s32 	%r35, %r18, %r1, %r2;
	cvta.to.global.u64 	%rd49, %rd6;
	mul.wide.s32 	%rd50, %r35, 4;
	add.s64 	%rd51, %rd49, %rd50;
	st.global.f32 	[%rd51], %f67;
$L__BB0_14:
	ret;

}


// ===== COMPILED SASS (sm_100) =====

	.target	sm_100

	.elftype	@"ET_EXEC"


//--------------------- .note.nv.tkinfo           --------------------------
	.section	.note.nv.tkinfo,"",@"SHT_NOTE"
	.sectionflags	@"SHF_NOTE_NV_TKINFO"
	.tkinfo
        /*0018*/ 	.word	0x00000002
        /*0030*/ 	.string	""
        /*0030*/ 	.string	"ptxas"
        /*0030*/ 	.string	"Cuda compilation tools, release 13.0, V13.0.88"
        /*0030*/ 	.string	"Build cuda_13.0.r13.0/compiler.36424714_0"
        /*0030*/ 	.string	"-arch sm_100 -m 64 "



//--------------------- .note.nv.cuinfo           --------------------------
	.section	.note.nv.cuinfo,"",@"SHT_NOTE"
	.sectionflags	@"SHF_NOTE_NV_CUINFO"
        /*0018*/ 	.short	0x0002
        /*001a*/ 	.short	0x0064
        /*001c*/ 	.short	0x0082
	.zero		2


//--------------------- .nv.info                  --------------------------
	.section	.nv.info,"",@"SHT_CUDA_INFO"
	.align	4


	//----- nvinfo : EIATTR_REGCOUNT
	.align		4
        /*0000*/ 	.byte	0x04, 0x2f
        /*0002*/ 	.short	(.L_1 - .L_0)
	.align		4
.L_0:
        /*0004*/ 	.word	index@(_Z14matrixMultiplyPKfS0_Pfiii)
        /*0008*/ 	.word	0x00000020


	//----- nvinfo : EIATTR_FRAME_SIZE
	.align		4
.L_1:
        /*000c*/ 	.byte	0x04, 0x11
        /*000e*/ 	.short	(.L_3 - .L_2)
	.align		4
.L_2:
        /*0010*/ 	.word	index@(_Z14matrixMultiplyPKfS0_Pfiii)
        /*0014*/ 	.word	0x00000000


	//----- nvinfo : EIATTR_MIN_STACK_SIZE
	.align		4
.L_3:
        /*0018*/ 	.byte	0x04, 0x12
        /*001a*/ 	.short	(.L_5 - .L_4)
	.align		4
.L_4:
        /*001c*/ 	.word	index@(_Z14matrixMultiplyPKfS0_Pfiii)
        /*0020*/ 	.word	0x00000000
.L_5:


//--------------------- .nv.compat                --------------------------
	.section	.nv.compat,"",@"SHT_CUDA_COMPAT_INFO"
	.align	4
        /*0000*/ 	.byte	0x02, 0x09, 0x00, 0x00, 0x02, 0x02, 0x01, 0x00, 0x02, 0x05, 0x05, 0x00, 0x03, 0x07, 0x01, 0x01
        /*0010*/ 	.byte	0x02, 0x03, 0x00, 0x00, 0x02, 0x06, 0x01, 0x00, 0x04, 0x0b, 0x08, 0x00, 0x09, 0x00, 0x00, 0x00
        /*0020*/ 	.byte	0x00, 0x00, 0x00, 0x00


//--------------------- .nv.info._Z14matrixMultiplyPKfS0_Pfiii --------------------------
	.section	.nv.info._Z14matrixMultiplyPKfS0_Pfiii,"",@"SHT_CUDA_INFO"
	.sectionflags	@""
	.align	4


	//----- nvinfo : EIATTR_CUDA_API_VERSION
	.align		4
        /*0000*/ 	.byte	0x04, 0x37
        /*0002*/ 	.short	(.L_7 - .L_6)
.L_6:
        /*0004*/ 	.word	0x00000082


	//----- nvinfo : EIATTR_KPARAM_INFO
	.align		4
.L_7:
        /*0008*/ 	.byte	0x04, 0x17
        /*000a*/ 	.short	(.L_9 - .L_8)
.L_8:
        /*000c*/ 	.word	0x00000000
        /*0010*/ 	.short	0x0005
        /*0012*/ 	.short	0x0020
        /*0014*/ 	.byte	0x00, 0xf0, 0x11, 0x00


	//----- nvinfo : EIATTR_KPARAM_INFO
	.align		4
.L_9:
        /*0018*/ 	.byte	0x04, 0x17
        /*001a*/ 	.short	(.L_11 - .L_10)
.L_10:
        /*001c*/ 	.word	0x00000000
        /*0020*/ 	.short	0x0004
        /*0022*/ 	.short	0x001c
        /*0024*/ 	.byte	0x00, 0xf0, 0x11, 0x00


	//----- nvinfo : EIATTR_KPARAM_INFO
	.align		4
.L_11:
        /*0028*/ 	.byte	0x04, 0x17
        /*002a*/ 	.short	(.L_13 - .L_12)
.L_12:
        /*002c*/ 	.word	0x00000000
        /*0030*/ 	.short	0x0003
        /*0032*/ 	.short	0x0018
        /*0034*/ 	.byte	0x00, 0xf0, 0x11, 0x00


	//----- nvinfo : EIATTR_KPARAM_INFO
	.align		4
.L_13:
        /*0038*/ 	.byte	0x04, 0x17
        /*003a*/ 	.short	(.L_15 - .L_14)
.L_14:
        /*003c*/ 	.word	0x00000000
        /*0040*/ 	.short	0x0002
        /*0042*/ 	.short	0x0010
        /*0044*/ 	.byte	0x00, 0xf5, 0x21, 0x00


	//----- nvinfo : EIATTR_KPARAM_INFO
	.align		4
.L_15:
        /*0048*/ 	.byte	0x04, 0x17
        /*004a*/ 	.short	(.L_17 - .L_16)
.L_16:
        /*004c*/ 	.word	0x00000000
        /*0050*/ 	.short	0x0001
        /*0052*/ 	.short	0x0008
        /*0054*/ 	.byte	0x00, 0xf5, 0x21, 0x00


	//----- nvinfo : EIATTR_KPARAM_INFO
	.align		4
.L_17:
        /*0058*/ 	.byte	0x04, 0x17
        /*005a*/ 	.short	(.L_19 - .L_18)
.L_18:
        /*005c*/ 	.word	0x00000000
        /*0060*/ 	.short	0x0000
        /*0062*/ 	.short	0x0000
        /*0064*/ 	.byte	0x00, 0xf5, 0x21, 0x00


	//----- nvinfo : EIATTR_SPARSE_MMA_MASK
	.align		4
.L_19:
        /*0068*/ 	.byte	0x03, 0x50
        /*006a*/ 	.short	0x0000


	//----- nvinfo : EIATTR_MAXREG_COUNT
	.align		4
        /*006c*/ 	.byte	0x03, 0x1b
        /*006e*/ 	.short	0x00ff


	//----- nvinfo : EIATTR_MERCURY_ISA_VERSION
	.align		4
        /*0070*/ 	.byte	0x03, 0x5f
        /*0072*/ 	.short	0x0101


	//----- nvinfo : EIATTR_VRC_CTA_INIT_COUNT
	.align		4
        /*0074*/ 	.byte	0x02, 0x4a
	.zero		1
	.zero		1


	//----- nvinfo : EIATTR_EXIT_INSTR_OFFSETS
	.align		4
        /*0078*/ 	.byte	0x04, 0x1c
        /*007a*/ 	.short	(.L_21 - .L_20)


	//   ....[0]....
.L_20:
        /*007c*/ 	.word	0x000000c0


	//   ....[1]....
        /*0080*/ 	.word	0x000008e0


	//----- nvinfo : EIATTR_CBANK_PARAM_SIZE
	.align		4
.L_21:
        /*0084*/ 	.byte	0x03, 0x19
        /*0086*/ 	.short	0x0024


	//----- nvinfo : EIATTR_PARAM_CBANK
	.align		4
        /*0088*/ 	.byte	0x04, 0x0a
        /*008a*/ 	.short	(.L_23 - .L_22)
	.align		4
.L_22:
        /*008c*/ 	.word	index@(.nv.constant0._Z14matrixMultiplyPKfS0_Pfiii)
        /*0090*/ 	.short	0x0380
        /*0092*/ 	.short	0x0024


	//----- nvinfo : EIATTR_SW_WAR
	.align		4
.L_23:
        /*0094*/ 	.byte	0x04, 0x36
        /*0096*/ 	.short	(.L_25 - .L_24)
.L_24:
        /*0098*/ 	.word	0x00000008
.L_25:


//--------------------- .nv.callgraph             --------------------------
	.section	.nv.callgraph,"",@"SHT_CUDA_CALLGRAPH"
	.align	4
	.sectionentsize	8
	.align		4
        /*0000*/ 	.word	0x00000000
	.align		4
        /*0004*/ 	.word	0xffffffff
	.align		4
        /*0008*/ 	.word	0x00000000
	.align		4
        /*000c*/ 	.word	0xfffffffe
	.align		4
        /*0010*/ 	.word	0x00000000
	.align		4
        /*0014*/ 	.word	0xfffffffd
	.align		4
        /*0018*/ 	.word	0x00000000
	.align		4
        /*001c*/ 	.word	0xfffffffc


//--------------------- .text._Z14matrixMultiplyPKfS0_Pfiii --------------------------
	.section	.text._Z14matrixMultiplyPKfS0_Pfiii,"ax",@progbits
	.align	128
        .global         _Z14matrixMultiplyPKfS0_Pfiii
        .type           _Z14matrixMultiplyPKfS0_Pfiii,@function
        .size           _Z14matrixMultiplyPKfS0_Pfiii,(.L_x_5 - _Z14matrixMultiplyPKfS0_Pfiii)
        .other          _Z14matrixMultiplyPKfS0_Pfiii,@"STO_CUDA_ENTRY STV_DEFAULT"
_Z14matrixMultiplyPKfS0_Pfiii:
.text._Z14matrixMultiplyPKfS0_Pfiii:
[----:B------:R-:W-:Y:S01]  /*0000*/  LDC R1, c[0x0][0x37c] ;  /* 0x0000df00ff017b82 */ /* 0x000fe20000000800 */
[----:B------:R-:W0:Y:S07]  /*0010*/  S2R R5, SR_TID.X ;  /* 0x0000000000057919 */ /* 0x000e2e0000002100 */
[----:B------:R-:W1:Y:S01]  /*0020*/  LDC R19, c[0x0][0x364] ;  /* 0x0000d900ff137b82 */ /* 0x000e620000000800 */
[----:B------:R-:W1:Y:S07]  /*0030*/  S2R R4, SR_TID.Y ;  /* 0x0000000000047919 */ /* 0x000e6e0000002200 */
[----:B------:R-:W0:Y:S08]  /*0040*/  S2UR UR5, SR_CTAID.X ;  /* 0x00000000000579c3 */ /* 0x000e300000002500 */
[----:B------:R-:W0:Y:S08]  /*0050*/  LDC R0, c[0x0][0x360] ;  /* 0x0000d800ff007b82 */ /* 0x000e300000000800 */
[----:B------:R-:W1:Y:S08]  /*0060*/  S2UR UR4, SR_CTAID.Y ;  /* 0x00000000000479c3 */ /* 0x000e700000002600 */
[----:B------:R-:W2:Y:S01]  /*0070*/  LDC.64 R2, c[0x0][0x398] ;  /* 0x0000e600ff027b82 */ /* 0x000ea20000000a00 */
[----:B0-----:R-:W-:-:S02]  /*0080*/  IMAD R0, R0, UR5, R5 ;  /* 0x0000000500007c24 */ /* 0x001fc4000f8e0205 */
[----:B-1----:R-:W-:-:S03]  /*0090*/  IMAD R19, R19, UR4, R4 ;  /* 0x0000000413137c24 */ /* 0x002fc6000f8e0204 */
[----:B--2---:R-:W-:-:S04]  /*00a0*/  ISETP.GE.AND P0, PT, R0, R3, PT ;  /* 0x000000030000720c */ /* 0x004fc80003f06270 */
[----:B------:R-:W-:-:S13]  /*00b0*/  ISETP.GE.OR P0, PT, R19, R2, P0 ;  /* 0x000000021300720c */ /* 0x000fda0000706670 */
[----:B------:R-:W-:Y:S05]  /*00c0*/  @P0 EXIT ;  /* 0x000000000000094d */ /* 0x000fea0003800000 */
[----:B------:R-:W0:Y:S01]  /*00d0*/  LDC R2, c[0x0][0x3a0] ;  /* 0x0000e800ff027b82 */ /* 0x000e220000000800 */
[----:B------:R-:W1:Y:S01]  /*00e0*/  LDCU.64 UR4, c[0x0][0x358] ;  /* 0x00006b00ff0477ac */ /* 0x000e620008000a00 */
[----:B------:R-:W-:Y:S01]  /*00f0*/  HFMA2 R24, -RZ, RZ, 0, 0 ;  /* 0x00000000ff187431 */ /* 0x000fe200000001ff */
[----:B0-----:R-:W-:-:S13]  /*0100*/  ISETP.GE.AND P0, PT, R2, 0x1, PT ;  /* 0x000000010200780c */ /* 0x001fda0003f06270 */
[----:B-1----:R-:W-:Y:S05]  /*0110*/  @!P0 BRA `(.L_x_0) ;  /* 0x0000000400e08947 */ /* 0x002fea0003800000 */
[C---:B------:R-:W-:Y:S01]  /*0120*/  ISETP.GE.U32.AND P1, PT, R2.reuse, 0x8, PT ;  /* 0x000000080200780c */ /* 0x040fe20003f26070 */
[----:B------:R-:W-:Y:S01]  /*0130*/  IMAD R20, R19, R2, RZ ;  /* 0x0000000213147224 */ /* 0x000fe200078e02ff */
[----:B------:R-:W-:Y:S02]  /*0140*/  LOP3.LUT R27, R2, 0x7, RZ, 0xc0, !PT ;  /* 0x00000007021b7812 */ /* 0x000fe400078ec0ff */
[----:B------:R-:W-:Y:S02]  /*0150*/  MOV R24, RZ ;  /* 0x000000ff00187202 */ /* 0x000fe40000000f00 */
[----:B------:R-:W-:Y:S02]  /*0160*/  ISETP.NE.AND P0, PT, R27, RZ, PT ;  /* 0x000000ff1b00720c */ /* 0x000fe40003f05270 */
[----:B------:R-:W-:-:S05]  /*0170*/  MOV R21, RZ ;  /* 0x000000ff00157202 */ /* 0x000fca0000000f00 */
[----:B------:R-:W-:Y:S06]  /*0180*/  @!P1 BRA `(.L_x_1) ;  /* 0x0000000000c49947 */ /* 0x000fec0003800000 */
[----:B------:R-:W0:Y:S01]  /*0190*/  LDC.64 R4, c[0x0][0x380] ;  /* 0x0000e000ff047b82 */ /* 0x000e220000000a00 */
[----:B------:R-:W-:Y:S02]  /*01a0*/  LOP3.LUT R21, R2, 0x7ffffff8, RZ, 0xc0, !PT ;  /* 0x7ffffff802157812 */ /* 0x000fe400078ec0ff */
[----:B------:R-:W-:Y:S02]  /*01b0*/  MOV R24, RZ ;  /* 0x000000ff00187202 */ /* 0x000fe40000000f00 */
[----:B------:R-:W-:Y:S02]  /*01c0*/  MOV R18, R0 ;  /* 0x0000000000127202 */ /* 0x000fe40000000f00 */
[----:B------:R-:W-:Y:S01]  /*01d0*/  IADD3 R22, PT, PT, -R21, RZ, RZ ;  /* 0x000000ff15167210 */ /* 0x000fe20007ffe1ff */
[----:B0-----:R-:W-:-:S03]  /*01e0*/  IMAD.WIDE.U32 R4, R20, 0x4, R4 ;  /* 0x0000000414047825 */ /* 0x001fc600078e0004 */
[----:B------:R-:W-:-:S04]  /*01f0*/  IADD3 R6, P1, PT, R4, 0x10, RZ ;  /* 0x0000001004067810 */ /* 0x000fc80007f3e0ff */
[----:B------:R-:W-:-:S09]  /*0200*/  IADD3.X R7, PT, PT, RZ, R5, RZ, P1, !PT ;  /* 0x00000005ff077210 */ /* 0x000fd20000ffe4ff */
.L_x_2:
[----:B------:R-:W0:Y:S01]  /*0210*/  LDC.64 R16, c[0x0][0x388] ;  /* 0x0000e200ff107b82 */ /* 0x000e220000000a00 */
[----:B------:R-:W-:Y:S02]  /*0220*/  MOV R4, R6 ;  /* 0x0000000600047202 */ /* 0x000fe40000000f00 */
[----:B------:R-:W-:-:S05]  /*0230*/  MOV R5, R7 ;  /* 0x0000000700057202 */ /* 0x000fca0000000f00 */
[----:B------:R-:W2:Y:S04]  /*0240*/  LDG.E R25, desc[UR4][R4.64+-0x10] ;  /* 0xfffff00404197981 */ /* 0x000ea8000c1e1900 */
[----:B------:R-:W3:Y:S04]  /*0250*/  LDG.E R23, desc[UR4][R4.64+-0xc] ;  /* 0xfffff40404177981 */ /* 0x000ee8000c1e1900 */
[----:B------:R-:W4:Y:S04]  /*0260*/  LDG.E R29, desc[UR4][R4.64+-0x8] ;  /* 0xfffff804041d7981 */ /* 0x000f28000c1e1900 */
[----:B------:R-:W5:Y:S01]  /*0270*/  LDG.E R28, desc[UR4][R4.64+-0x4] ;  /* 0xfffffc04041c7981 */ /* 0x000f62000c1e1900 */
[----:B0-----:R-:W-:-:S05]  /*0280*/  IMAD.WIDE R16, R18, 0x4, R16 ;  /* 0x0000000412107825 */ /* 0x001fca00078e0210 */
[----:B------:R0:W2:Y:S01]  /*0290*/  LDG.E R26, desc[UR4][R16.64] ;  /* 0x00000004101a7981 */ /* 0x0000a2000c1e1900 */
[----:B------:R-:W-:-:S04]  /*02a0*/  IMAD.WIDE R14, R3, 0x4, R16 ;  /* 0x00000004030e7825 */ /* 0x000fc800078e0210 */
[C---:B------:R-:W-:Y:S02]  /*02b0*/  IMAD.WIDE R6, R3.reuse, 0x4, R14 ;  /* 0x0000000403067825 */ /* 0x040fe400078e020e */
[----:B------:R-:W3:Y:S02]  /*02c0*/  LDG.E R14, desc[UR4][R14.64] ;  /* 0x000000040e0e7981 */ /* 0x000ee4000c1e1900 */
[C---:B------:R-:W-:Y:S02]  /*02d0*/  IMAD.WIDE R10, R3.reuse, 0x4, R6 ;  /* 0x00000004030a7825 */ /* 0x040fe400078e0206 */
[----:B------:R-:W4:Y:S02]  /*02e0*/  LDG.E R6, desc[UR4][R6.64] ;  /* 0x0000000406067981 */ /* 0x000f24000c1e1900 */
[C---:B------:R-:W-:Y:S02]  /*02f0*/  IMAD.WIDE R8, R3.reuse, 0x4, R10 ;  /* 0x0000000403087825 */ /* 0x040fe400078e020a */
[----:B------:R-:W5:Y:S02]  /*0300*/  LDG.E R10, desc[UR4][R10.64] ;  /* 0x000000040a0a7981 */ /* 0x000f64000c1e1900 */
[----:B------:R-:W-:-:S02]  /*0310*/  IMAD.WIDE R12, R3, 0x4, R8 ;  /* 0x00000004030c7825 */ /* 0x000fc400078e0208 */
[----:B------:R-:W5:Y:S04]  /*0320*/  LDG.E R7, desc[UR4][R4.64] ;  /* 0x0000000404077981 */ /* 0x000f68000c1e1900 */
[----:B------:R-:W5:Y:S01]  /*0330*/  LDG.E R8, desc[UR4][R8.64] ;  /* 0x0000000408087981 */ /* 0x000f62000c1e1900 */
[----:B0-----:R-:W-:-:S03]  /*0340*/  IMAD.WIDE R16, R3, 0x4, R12 ;  /* 0x0000000403107825 */ /* 0x001fc600078e020c */
[----:B------:R-:W5:Y:S04]  /*0350*/  LDG.E R12, desc[UR4][R12.64] ;  /* 0x000000040c0c7981 */ /* 0x000f68000c1e1900 */
[----:B------:R-:W5:Y:S04]  /*0360*/  LDG.E R15, desc[UR4][R16.64] ;  /* 0x00000004100f7981 */ /* 0x000f68000c1e1900 */
[----:B------:R-:W5:Y:S04]  /*0370*/  LDG.E R9, desc[UR4][R4.64+0x4] ;  /* 0x0000040404097981 */ /* 0x000f68000c1e1900 */
[----:B------:R-:W5:Y:S01]  /*0380*/  LDG.E R11, desc[UR4][R4.64+0xc] ;  /* 0x00000c04040b7981 */ /* 0x000f62000c1e1900 */
[----:B--2---:R-:W-:Y:S01]  /*0390*/  FFMA R26, R25, R26, R24 ;  /* 0x0000001a191a7223 */ /* 0x004fe20000000018 */
[----:B------:R-:W-:-:S02]  /*03a0*/  IMAD.WIDE R24, R3, 0x4, R16 ;  /* 0x0000000403187825 */ /* 0x000fc400078e0210 */
[----:B------:R-:W2:Y:S04]  /*03b0*/  LDG.E R16, desc[UR4][R4.64+0x8] ;  /* 0x0000080404107981 */ /* 0x000ea8000c1e1900 */
[----:B------:R-:W2:Y:S01]  /*03c0*/  LDG.E R24, desc[UR4][R24.64] ;  /* 0x0000000418187981 */ /* 0x000ea2000c1e1900 */
[----:B---3--:R-:W-:Y:S01]  /*03d0*/  FFMA R14, R23, R14, R26 ;  /* 0x0000000e170e7223 */ /* 0x008fe2000000001a */
[----:B------:R-:W-:-:S03]  /*03e0*/  IADD3 R22, PT, PT, R22, 0x8, RZ ;  /* 0x0000000816167810 */ /* 0x000fc60007ffe0ff */
[----:B----4-:R-:W-:Y:S01]  /*03f0*/  FFMA R29, R29, R6, R14 ;  /* 0x000000061d1d7223 */ /* 0x010fe2000000000e */
[----:B------:R-:W-:-:S03]  /*0400*/  ISETP.NE.AND P1, PT, R22, RZ, PT ;  /* 0x000000ff1600720c */ /* 0x000fc60003f25270 */
[----:B-----5:R-:W-:Y:S01]  /*0410*/  FFMA R10, R28, R10, R29 ;  /* 0x0000000a1c0a7223 */ /* 0x020fe2000000001d */
[----:B------:R-:W-:-:S03]  /*0420*/  IADD3 R6, P2, PT, R4, 0x20, RZ ;  /* 0x0000002004067810 */ /* 0x000fc60007f5e0ff */
[----:B------:R-:W-:Y:S01]  /*0430*/  FFMA R8, R7, R8, R10 ;  /* 0x0000000807087223 */ /* 0x000fe2000000000a */
[----:B------:R-:W-:Y:S02]  /*0440*/  IADD3.X R7, PT, PT, RZ, R5, RZ, P2, !PT ;  /* 0x00000005ff077210 */ /* 0x000fe400017fe4ff */
[----:B------:R-:W-:Y:S01]  /*0450*/  LEA R18, R3, R18, 0x3 ;  /* 0x0000001203127211 */ /* 0x000fe200078e18ff */
[----:B------:R-:W-:-:S04]  /*0460*/  FFMA R9, R9, R12, R8 ;  /* 0x0000000c09097223 */ /* 0x000fc80000000008 */
[----:B--2---:R-:W-:-:S04]  /*0470*/  FFMA R16, R16, R15, R9 ;  /* 0x0000000f10107223 */ /* 0x004fc80000000009 */
[----:B------:R-:W-:Y:S01]  /*0480*/  FFMA R24, R11, R24, R16 ;  /* 0x000000180b187223 */ /* 0x000fe20000000010 */
[----:B------:R-:W-:Y:S06]  /*0490*/  @P1 BRA `(.L_x_2) ;  /* 0xfffffffc005c1947 */ /* 0x000fec000383ffff */
.L_x_1:
[----:B------:R-:W-:Y:S05]  /*04a0*/  @!P0 BRA `(.L_x_0) ;  /* 0x0000000000fc8947 */ /* 0x000fea0003800000 */
[----:B------:R-:W-:Y:S02]  /*04b0*/  ISETP.GE.U32.AND P1, PT, R27, 0x4, PT ;  /* 0x000000041b00780c */ /* 0x000fe40003f26070 */
[----:B------:R-:W-:-:S04]  /*04c0*/  LOP3.LUT R16, R2, 0x3, RZ, 0xc0, !PT ;  /* 0x0000000302107812 */ /* 0x000fc800078ec0ff */
[----:B------:R-:W-:-:S07]  /*04d0*/  ISETP.NE.AND P0, PT, R16, RZ, PT ;  /* 0x000000ff1000720c */ /* 0x000fce0003f05270 */
[----:B------:R-:W-:Y:S06]  /*04e0*/  @!P1 BRA `(.L_x_3) ;  /* 0x00000000006c9947 */ /* 0x000fec0003800000 */
[----:B------:R-:W0:Y:S01]  /*04f0*/  LDC.64 R6, c[0x0][0x388] ;  /* 0x0000e200ff067b82 */ /* 0x000e220000000a00 */
[----:B------:R-:W1:Y:S01]  /*0500*/  LDCU.64 UR6, c[0x0][0x380] ;  /* 0x00007000ff0677ac */ /* 0x000e620008000a00 */
[----:B------:R-:W-:Y:S01]  /*0510*/  IMAD R9, R21, R3, R0 ;  /* 0x0000000315097224 */ /* 0x000fe200078e0200 */
[CC--:B------:R-:W-:Y:S02]  /*0520*/  IADD3 R5, PT, PT, R20.reuse, R21.reuse, RZ ;  /* 0x0000001514057210 */ /* 0x0c0fe40007ffe0ff */
[----:B------:R-:W-:-:S03]  /*0530*/  IADD3 R10, P1, PT, R20, R21, RZ ;  /* 0x00000015140a7210 */ /* 0x000fc60007f3e0ff */
[----:B------:R-:W2:Y:S01]  /*0540*/  LDC.64 R14, c[0x0][0x380] ;  /* 0x0000e000ff0e7b82 */ /* 0x000ea20000000a00 */
[----:B0-----:R-:W-:-:S04]  /*0550*/  IMAD.WIDE R6, R9, 0x4, R6 ;  /* 0x0000000409067825 */ /* 0x001fc800078e0206 */
[----:B------:R-:W-:Y:S02]  /*0560*/  IMAD.WIDE R8, R3, 0x4, R6 ;  /* 0x0000000403087825 */ /* 0x000fe400078e0206 */
[----:B------:R-:W3:Y:S02]  /*0570*/  LDG.E R6, desc[UR4][R6.64] ;  /* 0x0000000406067981 */ /* 0x000ee4000c1e1900 */
[----:B--2---:R-:W-:Y:S01]  /*0580*/  IMAD.WIDE.U32 R14, R5, 0x4, R14 ;  /* 0x00000004050e7825 */ /* 0x004fe200078e000e */
[----:B------:R-:W-:Y:S02]  /*0590*/  IADD3.X R5, PT, PT, RZ, RZ, RZ, P1, !PT ;  /* 0x000000ffff057210 */ /* 0x000fe40000ffe4ff */
[----:B-1----:R-:W-:-:S03]  /*05a0*/  LEA R4, P1, R10, UR6, 0x2 ;  /* 0x000000060a047c11 */ /* 0x002fc6000f8210ff */
[----:B------:R-:W3:Y:S01]  /*05b0*/  LDG.E R15, desc[UR4][R14.64] ;  /* 0x000000040e0f7981 */ /* 0x000ee2000c1e1900 */
[----:B------:R-:W-:Y:S01]  /*05c0*/  LEA.HI.X R5, R10, UR7, R5, 0x2, P1 ;  /* 0x000000070a057c11 */ /* 0x000fe200088f1405 */
[C---:B------:R-:W-:Y:S02]  /*05d0*/  IMAD.WIDE R10, R3.reuse, 0x4, R8 ;  /* 0x00000004030a7825 */ /* 0x040fe400078e0208 */
[----:B------:R-:W2:Y:S04]  /*05e0*/  LDG.E R8, desc[UR4][R8.64] ;  /* 0x0000000408087981 */ /* 0x000ea8000c1e1900 */
[----:B------:R-:W2:Y:S01]  /*05f0*/  LDG.E R17, desc[UR4][R4.64+0x4] ;  /* 0x0000040404117981 */ /* 0x000ea2000c1e1900 */
[----:B------:R-:W-:-:S03]  /*0600*/  IMAD.WIDE R12, R3, 0x4, R10 ;  /* 0x00000004030c7825 */ /* 0x000fc600078e020a */
[----:B------:R-:W4:Y:S04]  /*0610*/  LDG.E R22, desc[UR4][R10.64] ;  /* 0x000000040a167981 */ /* 0x000f28000c1e1900 */
[----:B------:R-:W4:Y:S04]  /*0620*/  LDG.E R18, desc[UR4][R4.64+0x8] ;  /* 0x0000080404127981 */ /* 0x000f28000c1e1900 */
[----:B------:R-:W5:Y:S04]  /*0630*/  LDG.E R26, desc[UR4][R4.64+0xc] ;  /* 0x00000c04041a7981 */ /* 0x000f68000c1e1900 */
[----:B------:R-:W5:Y:S01]  /*0640*/  LDG.E R12, desc[UR4][R12.64] ;  /* 0x000000040c0c7981 */ /* 0x000f62000c1e1900 */
[----:B------:R-:W-:Y:S01]  /*0650*/  IADD3 R21, PT, PT, R21, 0x4, RZ ;  /* 0x0000000415157810 */ /* 0x000fe20007ffe0ff */
[----:B---3--:R-:W-:-:S04]  /*0660*/  FFMA R24, R15, R6, R24 ;  /* 0x000000060f187223 */ /* 0x008fc80000000018 */
[----:B--2---:R-:W-:-:S04]  /*0670*/  FFMA R17, R17, R8, R24 ;  /* 0x0000000811117223 */ /* 0x004fc80000000018 */
[----:B----4-:R-:W-:-:S04]  /*0680*/  FFMA R17, R18, R22, R17 ;  /* 0x0000001612117223 */ /* 0x010fc80000000011 */
[----:B-----5:R-:W-:-:S07]  /*0690*/  FFMA R24, R26, R12, R17 ;  /* 0x0000000c1a187223 */ /* 0x020fce0000000011 */
.L_x_3:
[----:B------:R-:W-:Y:S05]  /*06a0*/  @!P0 BRA `(.L_x_0) ;  /* 0x00000000007c8947 */ /* 0x000fea0003800000 */
[----:B------:R-:W-:Y:S01]  /*06b0*/  ISETP.NE.AND P1, PT, R16, 0x1, PT ;  /* 0x000000011000780c */ /* 0x000fe20003f25270 */
[----:B------:R-:W0:Y:S01]  /*06c0*/  LDC.64 R12, c[0x0][0x380] ;  /* 0x0000e000ff0c7b82 */ /* 0x000e220000000a00 */
[----:B------:R-:W-:-:S04]  /*06d0*/  LOP3.LUT R2, R2, 0x1, RZ, 0xc0, !PT ;  /* 0x0000000102027812 */ /* 0x000fc800078ec0ff */
[----:B------:R-:W-:-:S03]  /*06e0*/  ISETP.NE.U32.AND P0, PT, R2, 0x1, PT ;  /* 0x000000010200780c */ /* 0x000fc60003f05070 */
[----:B------:R-:W1:Y:S04]  /*06f0*/  LDC.64 R10, c[0x0][0x388] ;  /* 0x0000e200ff0a7b82 */ /* 0x000e680000000a00 */
[CC--:B------:R-:W-:Y:S02]  /*0700*/  @P1 IADD3 R15, PT, PT, R20.reuse, R21.reuse, RZ ;  /* 0x00000015140f1210 */ /* 0x0c0fe40007ffe0ff */
[----:B------:R-:W-:Y:S02]  /*0710*/  @P1 IADD3 R2, P2, PT, R20, R21, RZ ;  /* 0x0000001514021210 */ /* 0x000fe40007f5e0ff */
[----:B------:R-:W2:Y:S02]  /*0720*/  @P1 LDC.64 R4, c[0x0][0x380] ;  /* 0x0000e000ff041b82 */ /* 0x000ea40000000a00 */
[----:B------:R-:W-:-:S06]  /*0730*/  @P1 IADD3.X R14, PT, PT, RZ, RZ, RZ, P2, !PT ;  /* 0x000000ffff0e1210 */ /* 0x000fcc00017fe4ff */
[----:B------:R-:W3:Y:S01]  /*0740*/  LDC.64 R6, c[0x0][0x380] ;  /* 0x0000e000ff067b82 */ /* 0x000ee20000000a00 */
[----:B0-----:R-:W-:-:S04]  /*0750*/  @P1 IMAD.WIDE.U32 R12, R15, 0x4, R12 ;  /* 0x000000040f0c1825 */ /* 0x001fc800078e000c */
[C---:B------:R-:W-:Y:S01]  /*0760*/  @P1 IMAD R15, R21.reuse, R3, R0 ;  /* 0x00000003150f1224 */ /* 0x040fe200078e0200 */
[----:B------:R-:W-:Y:S01]  /*0770*/  @P1 IADD3 R21, PT, PT, R21, 0x2, RZ ;  /* 0x0000000215151810 */ /* 0x000fe20007ffe0ff */
[----:B------:R-:W4:Y:S01]  /*0780*/  @P1 LDG.E R13, desc[UR4][R12.64] ;  /* 0x000000040c0d1981 */ /* 0x000f22000c1e1900 */
[----:B------:R-:W0:Y:S01]  /*0790*/  LDC.64 R8, c[0x0][0x388] ;  /* 0x0000e200ff087b82 */ /* 0x000e220000000a00 */
[----:B-1----:R-:W-:Y:S01]  /*07a0*/  @P1 IMAD.WIDE R10, R15, 0x4, R10 ;  /* 0x000000040f0a1825 */ /* 0x002fe200078e020a */
[----:B------:R-:W-:Y:S02]  /*07b0*/  @!P0 IADD3 R17, PT, PT, R20, R21, RZ ;  /* 0x0000001514118210 */ /* 0x000fe40007ffe0ff */
[----:B--2---:R-:W-:Y:S01]  /*07c0*/  @P1 LEA R4, P2, R2, R4, 0x2 ;  /* 0x0000000402041211 */ /* 0x004fe200078410ff */
[----:B------:R-:W-:-:S03]  /*07d0*/  @!P0 IMAD R21, R21, R3, R0 ;  /* 0x0000000315158224 */ /* 0x000fc600078e0200 */
[----:B------:R-:W-:Y:S01]  /*07e0*/  @P1 LEA.HI.X R5, R2, R5, R14, 0x2, P2 ;  /* 0x0000000502051211 */ /* 0x000fe200010f140e */
[----:B------:R-:W-:Y:S01]  /*07f0*/  @P1 IMAD.WIDE R14, R3, 0x4, R10 ;  /* 0x00000004030e1825 */ /* 0x000fe200078e020a */
[----:B------:R-:W4:Y:S03]  /*0800*/  @P1 LDG.E R2, desc[UR4][R10.64] ;  /* 0x000000040a021981 */ /* 0x000f26000c1e1900 */
[----:B---3--:R-:W-:Y:S01]  /*0810*/  @!P0 IMAD.WIDE.U32 R6, R17, 0x4, R6 ;  /* 0x0000000411068825 */ /* 0x008fe200078e0006 */
[----:B------:R-:W2:Y:S04]  /*0820*/  @P1 LDG.E R5, desc[UR4][R4.64+0x4] ;  /* 0x0000040404051981 */ /* 0x000ea8000c1e1900 */
[----:B------:R-:W2:Y:S01]  /*0830*/  @P1 LDG.E R14, desc[UR4][R14.64] ;  /* 0x000000040e0e1981 */ /* 0x000ea2000c1e1900 */
[----:B0-----:R-:W-:-:S03]  /*0840*/  @!P0 IMAD.WIDE R8, R21, 0x4, R8 ;  /* 0x0000000415088825 */ /* 0x001fc600078e0208 */
[----:B------:R-:W3:Y:S04]  /*0850*/  @!P0 LDG.E R7, desc[UR4][R6.64] ;  /* 0x0000000406078981 */ /* 0x000ee8000c1e1900 */
[----:B------:R-:W3:Y:S01]  /*0860*/  @!P0 LDG.E R8, desc[UR4][R8.64] ;  /* 0x0000000408088981 */ /* 0x000ee2000c1e1900 */
[----:B----4-:R-:W-:-:S04]  /*0870*/  @P1 FFMA R2, R13, R2, R24 ;  /* 0x000000020d021223 */ /* 0x010fc80000000018 */
[----:B--2---:R-:W-:-:S04]  /*0880*/  @P1 FFMA R24, R5, R14, R2 ;  /* 0x0000000e05181223 */ /* 0x004fc80000000002 */
[----:B---3--:R-:W-:-:S07]  /*0890*/  @!P0 FFMA R24, R7, R8, R24 ;  /* 0x0000000807188223 */ /* 0x008fce0000000018 */
.L_x_0:
[----:B------:R-:W0:Y:S01]  /*08a0*/  LDC.64 R4, c[0x0][0x390] ;  /* 0x0000e400ff047b82 */ /* 0x000e220000000a00 */
[----:B------:R-:W-:-:S04]  /*08b0*/  IMAD R3, R19, R3, R0 ;  /* 0x0000000313037224 */ /* 0x000fc800078e0200 */
[----:B0-----:R-:W-:-:S05]  /*08c0*/  IMAD.WIDE R2, R3, 0x4, R4 ;  /* 0x0000000403027825 */ /* 0x001fca00078e0204 */
[----:B------:R-:W-:Y:S01]  /*08d0*/  STG.E desc[UR4][R2.64], R24 ;  /* 0x0000001802007986 */ /* 0x000fe2000c101904 */
[----:B------:R-:W-:Y:S05]  /*08e0*/  EXIT ;  /* 0x000000000000794d */ /* 0x000fea0003800000 */
.L_x_4:
[----:B------:R-:W-:-:S00]  /*08f0*/  BRA `(.L_x_4) ;  /* 0xfffffffc00fc7947 */ /* 0x000fc0000383ffff */
[----:B------:R-:W-:-:S00]  /*0900*/  NOP ;  /* 0x0000000000007918 */ /* 0x000fc00000000000 */
[----:B------:R-:W-:-:S00]  /*0910*/  NOP ;  /* 0x0000000000007918 */ /* 0x000fc00000000000 */
[----:B------:R-:W-:-:S00]  /*0920*/  NOP ;  /* 0x0000000000007918 */ /* 0x000fc00000000000 */
[----:B------:R-:W-:-:S00]  /*0930*/  NOP ;  /* 0x0000000000007918 */ /* 0x000fc00000000000 */
[----:B------:R-:W-:-:S00]  /*0940*/  NOP ;  /* 0x0000000000007918 */ /* 0x000fc00000000000 */
[----:B------:R-:W-:-:S00]  /*0950*/  NOP ;  /* 0x0000000000007918 */ /* 0x000fc00000000000 */
[----:B------:R-:W-:-:S00]  /*0960*/  NOP ;  /* 0x0000000000007918 */ /* 0x000fc00000000000 */
[----:B------:R-:W-:-:S00]  /*0970*/  NOP ;  /* 0x0000000000007918 */ /* 0x000fc00000000000 */
.L_x_5:


//--------------------- .nv.shared.reserved.0     --------------------------
	.section	.nv.shared.reserved.0,"aw",@nobits
	.weak		__nv_reservedSMEM_offset_0_alias
	.size		__nv_reservedSMEM_offset_0_alias, 0, 64
	.other		__nv_reservedSMEM_offset_0_alias,@"STO_CUDA_RESERVED_SHARED STV_DEFAULT"
__nv_reservedSMEM_offset_0_alias:
	.zero		0
	.zero		64


//--------------------- .nv.constant0._Z14matrixMultiplyPKfS0_Pfiii --------------------------
	.section	.nv.constant0._Z14matrixMultiplyPKfS0_Pfiii,"a",@progbits
	.sectionflags	@""
	.align	4
.nv.constant0._Z14matrixMultiplyPKfS0_Pfiii:
	.zero		932


//--------------------- SYMBOLS --------------------------

	.type		.nv.reservedSmem.offset0,@object
	.size		.nv.reservedSmem.offset0,0x4
